	.version 1.4
	.target sm_10, map_f64_to_f32
	// compiled with C:\Program Files\NVIDIA GPU Computing Toolkit\CUDA\v5.0\bin/../open64/lib//be.exe
	// nvopencc 4.1 built on 2012-09-25

	//-----------------------------------------------------------
	// Compiling C:/Users/ac8979/AppData/Local/Temp/tmpxft_000016b0_00000000-11_gpu_tfm_linear_arb_2dly_hmc.cpp3.i (C:/Users/ac8979/AppData/Local/Temp/ccBI#.a03584)
	//-----------------------------------------------------------

	//-----------------------------------------------------------
	// Options:
	//-----------------------------------------------------------
	//  Target:ptx, ISA:sm_10, Endian:little, Pointer Size:64
	//  -O3	(Optimization level)
	//  -g0	(Debug level)
	//  -m2	(Report advisories)
	//-----------------------------------------------------------

	.file	1	"C:/Users/ac8979/AppData/Local/Temp/tmpxft_000016b0_00000000-10_gpu_tfm_linear_arb_2dly_hmc.cudafe2.gpu"
	.file	2	"c:\program files (x86)\microsoft visual studio 10.0\vc\include\codeanalysis\sourceannotations.h"
	.file	3	"C:\Program Files\NVIDIA GPU Computing Toolkit\CUDA\v5.0\bin/../include\crt/device_runtime.h"
	.file	4	"C:\Program Files\NVIDIA GPU Computing Toolkit\CUDA\v5.0\bin/../include\host_defines.h"
	.file	5	"C:\Program Files\NVIDIA GPU Computing Toolkit\CUDA\v5.0\bin/../include\builtin_types.h"
	.file	6	"c:\program files\nvidia gpu computing toolkit\cuda\v5.0\include\device_types.h"
	.file	7	"c:\program files\nvidia gpu computing toolkit\cuda\v5.0\include\host_defines.h"
	.file	8	"c:\program files\nvidia gpu computing toolkit\cuda\v5.0\include\driver_types.h"
	.file	9	"c:\program files\nvidia gpu computing toolkit\cuda\v5.0\include\surface_types.h"
	.file	10	"c:\program files\nvidia gpu computing toolkit\cuda\v5.0\include\texture_types.h"
	.file	11	"c:\program files\nvidia gpu computing toolkit\cuda\v5.0\include\vector_types.h"
	.file	12	"c:\program files\nvidia gpu computing toolkit\cuda\v5.0\include\builtin_types.h"
	.file	13	"C:\Program Files\NVIDIA GPU Computing Toolkit\CUDA\v5.0\bin/../include\device_launch_parameters.h"
	.file	14	"c:\program files\nvidia gpu computing toolkit\cuda\v5.0\include\crt\storage_class.h"
	.file	15	"gpu_tfm_linear_arb_2dly_hmc.cu"
	.file	16	"C:\Program Files\NVIDIA GPU Computing Toolkit\CUDA\v5.0\bin/../include\common_functions.h"
	.file	17	"c:\program files\nvidia gpu computing toolkit\cuda\v5.0\include\math_functions.h"
	.file	18	"c:\program files\nvidia gpu computing toolkit\cuda\v5.0\include\math_constants.h"
	.file	19	"c:\program files\nvidia gpu computing toolkit\cuda\v5.0\include\device_functions.h"
	.file	20	"c:\program files\nvidia gpu computing toolkit\cuda\v5.0\include\sm_11_atomic_functions.h"
	.file	21	"c:\program files\nvidia gpu computing toolkit\cuda\v5.0\include\sm_12_atomic_functions.h"
	.file	22	"c:\program files\nvidia gpu computing toolkit\cuda\v5.0\include\sm_13_double_functions.h"
	.file	23	"c:\program files\nvidia gpu computing toolkit\cuda\v5.0\include\sm_20_atomic_functions.h"
	.file	24	"c:\program files\nvidia gpu computing toolkit\cuda\v5.0\include\sm_35_atomic_functions.h"
	.file	25	"c:\program files\nvidia gpu computing toolkit\cuda\v5.0\include\sm_20_intrinsics.h"
	.file	26	"c:\program files\nvidia gpu computing toolkit\cuda\v5.0\include\sm_30_intrinsics.h"
	.file	27	"c:\program files\nvidia gpu computing toolkit\cuda\v5.0\include\sm_35_intrinsics.h"
	.file	28	"c:\program files\nvidia gpu computing toolkit\cuda\v5.0\include\surface_functions.h"
	.file	29	"c:\program files\nvidia gpu computing toolkit\cuda\v5.0\include\texture_fetch_functions.h"
	.file	30	"c:\program files\nvidia gpu computing toolkit\cuda\v5.0\include\texture_indirect_functions.h"
	.file	31	"c:\program files\nvidia gpu computing toolkit\cuda\v5.0\include\surface_indirect_functions.h"
	.file	32	"c:\program files\nvidia gpu computing toolkit\cuda\v5.0\include\math_functions_dbl_ptx1.h"


	.entry _Z27gpu_tfm_linear_arb_2dly_hmcPfS_iiPKfS1_PKiS3_S1_S1_S1_iiiiS1_S1_S1_ (
		.param .u64 __cudaparm__Z27gpu_tfm_linear_arb_2dly_hmcPfS_iiPKfS1_PKiS3_S1_S1_S1_iiiiS1_S1_S1__real_result,
		.param .u64 __cudaparm__Z27gpu_tfm_linear_arb_2dly_hmcPfS_iiPKfS1_PKiS3_S1_S1_S1_iiiiS1_S1_S1__imag_result,
		.param .s32 __cudaparm__Z27gpu_tfm_linear_arb_2dly_hmcPfS_iiPKfS1_PKiS3_S1_S1_S1_iiiiS1_S1_S1__n,
		.param .s32 __cudaparm__Z27gpu_tfm_linear_arb_2dly_hmcPfS_iiPKfS1_PKiS3_S1_S1_S1_iiiiS1_S1_S1__combs,
		.param .u64 __cudaparm__Z27gpu_tfm_linear_arb_2dly_hmcPfS_iiPKfS1_PKiS3_S1_S1_S1_iiiiS1_S1_S1__real_exp,
		.param .u64 __cudaparm__Z27gpu_tfm_linear_arb_2dly_hmcPfS_iiPKfS1_PKiS3_S1_S1_S1_iiiiS1_S1_S1__img_exp,
		.param .u64 __cudaparm__Z27gpu_tfm_linear_arb_2dly_hmcPfS_iiPKfS1_PKiS3_S1_S1_S1_iiiiS1_S1_S1__transmit,
		.param .u64 __cudaparm__Z27gpu_tfm_linear_arb_2dly_hmcPfS_iiPKfS1_PKiS3_S1_S1_S1_iiiiS1_S1_S1__receive,
		.param .u64 __cudaparm__Z27gpu_tfm_linear_arb_2dly_hmcPfS_iiPKfS1_PKiS3_S1_S1_S1_iiiiS1_S1_S1__lookup_time_tx,
		.param .u64 __cudaparm__Z27gpu_tfm_linear_arb_2dly_hmcPfS_iiPKfS1_PKiS3_S1_S1_S1_iiiiS1_S1_S1__lookup_time_rx,
		.param .u64 __cudaparm__Z27gpu_tfm_linear_arb_2dly_hmcPfS_iiPKfS1_PKiS3_S1_S1_S1_iiiiS1_S1_S1__time,
		.param .s32 __cudaparm__Z27gpu_tfm_linear_arb_2dly_hmcPfS_iiPKfS1_PKiS3_S1_S1_S1_iiiiS1_S1_S1__tot_pix,
		.param .s32 __cudaparm__Z27gpu_tfm_linear_arb_2dly_hmcPfS_iiPKfS1_PKiS3_S1_S1_S1_iiiiS1_S1_S1__grid_x,
		.param .s32 __cudaparm__Z27gpu_tfm_linear_arb_2dly_hmcPfS_iiPKfS1_PKiS3_S1_S1_S1_iiiiS1_S1_S1__grid_y,
		.param .s32 __cudaparm__Z27gpu_tfm_linear_arb_2dly_hmcPfS_iiPKfS1_PKiS3_S1_S1_S1_iiiiS1_S1_S1__grid_z,
		.param .u64 __cudaparm__Z27gpu_tfm_linear_arb_2dly_hmcPfS_iiPKfS1_PKiS3_S1_S1_S1_iiiiS1_S1_S1__lookup_amp_tx,
		.param .u64 __cudaparm__Z27gpu_tfm_linear_arb_2dly_hmcPfS_iiPKfS1_PKiS3_S1_S1_S1_iiiiS1_S1_S1__lookup_amp_rx,
		.param .u64 __cudaparm__Z27gpu_tfm_linear_arb_2dly_hmcPfS_iiPKfS1_PKiS3_S1_S1_S1_iiiiS1_S1_S1__tt_weight)
	{
	.reg .u16 %rh<4>;
	.reg .u32 %r<36>;
	.reg .u64 %rd<51>;
	.reg .f32 %f<64>;
	.reg .pred %p<9>;
	.loc	15	1	0
$LDWbegin__Z27gpu_tfm_linear_arb_2dly_hmcPfS_iiPKfS1_PKiS3_S1_S1_S1_iiiiS1_S1_S1_:
	mov.u16 	%rh1, %ctaid.x;
	mov.u16 	%rh2, %ntid.x;
	mul.wide.u16 	%r1, %rh1, %rh2;
	cvt.u32.u16 	%r2, %tid.x;
	add.u32 	%r3, %r2, %r1;
	ld.param.s32 	%r4, [__cudaparm__Z27gpu_tfm_linear_arb_2dly_hmcPfS_iiPKfS1_PKiS3_S1_S1_S1_iiiiS1_S1_S1__tot_pix];
	setp.le.s32 	%p1, %r4, %r3;
	@%p1 bra 	$Lt_0_5634;
	.loc	15	9	0
	ld.param.u64 	%rd1, [__cudaparm__Z27gpu_tfm_linear_arb_2dly_hmcPfS_iiPKfS1_PKiS3_S1_S1_S1_iiiiS1_S1_S1__time];
	ld.global.f32 	%f1, [%rd1+0];
	ld.global.f32 	%f2, [%rd1+4];
	sub.f32 	%f3, %f2, %f1;
	ld.param.s32 	%r5, [__cudaparm__Z27gpu_tfm_linear_arb_2dly_hmcPfS_iiPKfS1_PKiS3_S1_S1_S1_iiiiS1_S1_S1__combs];
	mov.u32 	%r6, 0;
	setp.le.s32 	%p2, %r5, %r6;
	@%p2 bra 	$Lt_0_7170;
	ld.param.s32 	%r5, [__cudaparm__Z27gpu_tfm_linear_arb_2dly_hmcPfS_iiPKfS1_PKiS3_S1_S1_S1_iiiiS1_S1_S1__combs];
	mov.s32 	%r7, %r5;
	ld.param.u64 	%rd2, [__cudaparm__Z27gpu_tfm_linear_arb_2dly_hmcPfS_iiPKfS1_PKiS3_S1_S1_S1_iiiiS1_S1_S1__transmit];
	ld.param.u64 	%rd3, [__cudaparm__Z27gpu_tfm_linear_arb_2dly_hmcPfS_iiPKfS1_PKiS3_S1_S1_S1_iiiiS1_S1_S1__receive];
	ld.param.u64 	%rd4, [__cudaparm__Z27gpu_tfm_linear_arb_2dly_hmcPfS_iiPKfS1_PKiS3_S1_S1_S1_iiiiS1_S1_S1__tt_weight];
	ld.param.u64 	%rd5, [__cudaparm__Z27gpu_tfm_linear_arb_2dly_hmcPfS_iiPKfS1_PKiS3_S1_S1_S1_iiiiS1_S1_S1__lookup_amp_rx];
	ld.param.u64 	%rd6, [__cudaparm__Z27gpu_tfm_linear_arb_2dly_hmcPfS_iiPKfS1_PKiS3_S1_S1_S1_iiiiS1_S1_S1__lookup_amp_tx];
	ld.param.u64 	%rd7, [__cudaparm__Z27gpu_tfm_linear_arb_2dly_hmcPfS_iiPKfS1_PKiS3_S1_S1_S1_iiiiS1_S1_S1__lookup_time_rx];
	ld.param.u64 	%rd8, [__cudaparm__Z27gpu_tfm_linear_arb_2dly_hmcPfS_iiPKfS1_PKiS3_S1_S1_S1_iiiiS1_S1_S1__lookup_time_tx];
	ld.param.s32 	%r8, [__cudaparm__Z27gpu_tfm_linear_arb_2dly_hmcPfS_iiPKfS1_PKiS3_S1_S1_S1_iiiiS1_S1_S1__grid_z];
	ld.param.s32 	%r9, [__cudaparm__Z27gpu_tfm_linear_arb_2dly_hmcPfS_iiPKfS1_PKiS3_S1_S1_S1_iiiiS1_S1_S1__grid_y];
	ld.param.s32 	%r10, [__cudaparm__Z27gpu_tfm_linear_arb_2dly_hmcPfS_iiPKfS1_PKiS3_S1_S1_S1_iiiiS1_S1_S1__grid_x];
	mov.s32 	%r11, 0;
	mov.f32 	%f4, 0f00000000;     	// 0
	mov.f32 	%f5, 0f00000000;     	// 0
	mov.s32 	%r12, %r7;
$Lt_0_6658:
 //<loop> Loop body line 9, nesting depth: 1, estimated iterations: unknown
	.loc	15	14	0
	ld.global.s32 	%r13, [%rd2+0];
	sub.s32 	%r14, %r13, 1;
	.loc	15	15	0
	ld.global.s32 	%r15, [%rd3+0];
	sub.s32 	%r16, %r15, 1;
	.loc	15	9	0
	ld.param.s32 	%r10, [__cudaparm__Z27gpu_tfm_linear_arb_2dly_hmcPfS_iiPKfS1_PKiS3_S1_S1_S1_iiiiS1_S1_S1__grid_x];
	.loc	15	19	0
	mul.lo.s32 	%r17, %r14, %r10;
	mul.lo.s32 	%r18, %r16, %r10;
	.loc	15	9	0
	ld.param.s32 	%r9, [__cudaparm__Z27gpu_tfm_linear_arb_2dly_hmcPfS_iiPKfS1_PKiS3_S1_S1_S1_iiiiS1_S1_S1__grid_y];
	.loc	15	19	0
	mul.lo.s32 	%r19, %r17, %r9;
	mul.lo.s32 	%r20, %r18, %r9;
	.loc	15	9	0
	ld.param.s32 	%r8, [__cudaparm__Z27gpu_tfm_linear_arb_2dly_hmcPfS_iiPKfS1_PKiS3_S1_S1_S1_iiiiS1_S1_S1__grid_z];
	.loc	15	19	0
	mul.lo.s32 	%r21, %r19, %r8;
	add.s32 	%r22, %r3, %r21;
	cvt.s64.s32 	%rd9, %r22;
	mul.wide.s32 	%rd10, %r22, 4;
	mul.lo.s32 	%r23, %r20, %r8;
	add.s32 	%r24, %r3, %r23;
	cvt.s64.s32 	%rd11, %r24;
	mul.wide.s32 	%rd12, %r24, 4;
	.loc	15	9	0
	ld.param.u64 	%rd8, [__cudaparm__Z27gpu_tfm_linear_arb_2dly_hmcPfS_iiPKfS1_PKiS3_S1_S1_S1_iiiiS1_S1_S1__lookup_time_tx];
	.loc	15	19	0
	add.u64 	%rd13, %rd10, %rd8;
	ld.global.f32 	%f6, [%rd13+0];
	.loc	15	9	0
	ld.param.u64 	%rd7, [__cudaparm__Z27gpu_tfm_linear_arb_2dly_hmcPfS_iiPKfS1_PKiS3_S1_S1_S1_iiiiS1_S1_S1__lookup_time_rx];
	.loc	15	19	0
	add.u64 	%rd14, %rd12, %rd7;
	ld.global.f32 	%f7, [%rd14+0];
	add.f32 	%f8, %f6, %f7;
	.loc	15	20	0
	add.u64 	%rd15, %rd10, %rd7;
	ld.global.f32 	%f9, [%rd15+0];
	add.u64 	%rd16, %rd12, %rd8;
	ld.global.f32 	%f10, [%rd16+0];
	add.f32 	%f11, %f9, %f10;
	.loc	15	21	0
	ld.global.f32 	%f12, [%rd4+0];
	.loc	15	9	0
	ld.param.u64 	%rd6, [__cudaparm__Z27gpu_tfm_linear_arb_2dly_hmcPfS_iiPKfS1_PKiS3_S1_S1_S1_iiiiS1_S1_S1__lookup_amp_tx];
	.loc	15	21	0
	add.u64 	%rd17, %rd10, %rd6;
	ld.global.f32 	%f13, [%rd17+0];
	.loc	15	9	0
	ld.param.u64 	%rd5, [__cudaparm__Z27gpu_tfm_linear_arb_2dly_hmcPfS_iiPKfS1_PKiS3_S1_S1_S1_iiiiS1_S1_S1__lookup_amp_rx];
	.loc	15	21	0
	add.u64 	%rd18, %rd12, %rd5;
	ld.global.f32 	%f14, [%rd18+0];
	mul.f32 	%f15, %f13, %f14;
	mul.f32 	%f16, %f12, %f15;
	.loc	15	22	0
	add.u64 	%rd19, %rd10, %rd5;
	ld.global.f32 	%f17, [%rd19+0];
	add.u64 	%rd20, %rd12, %rd6;
	ld.global.f32 	%f18, [%rd20+0];
	mul.f32 	%f19, %f17, %f18;
	mul.f32 	%f20, %f12, %f19;
	.loc	15	14	0
	sub.f32 	%f21, %f8, %f1;
	mov.f32 	%f22, 0f00000000;    	// 0
	setp.lt.f32 	%p3, %f21, %f22;
	@%p3 bra 	$Lt_0_7426;
	ld.param.s32 	%r25, [__cudaparm__Z27gpu_tfm_linear_arb_2dly_hmcPfS_iiPKfS1_PKiS3_S1_S1_S1_iiiiS1_S1_S1__n];
	cvt.s64.s32 	%rd21, %r25;
	mul.wide.s32 	%rd22, %r25, 4;
	.loc	15	9	0
	ld.param.u64 	%rd1, [__cudaparm__Z27gpu_tfm_linear_arb_2dly_hmcPfS_iiPKfS1_PKiS3_S1_S1_S1_iiiiS1_S1_S1__time];
	.loc	15	14	0
	add.u64 	%rd23, %rd1, %rd22;
	ld.global.f32 	%f23, [%rd23+-4];
	setp.lt.f32 	%p4, %f23, %f8;
	@%p4 bra 	$Lt_0_7426;
	.loc	15	33	0
	cvt.s32.s64 	%r26, %rd21;
	div.full.f32 	%f24, %f21, %f3;
	mul.lo.s32 	%r27, %r26, %r11;
	cvt.rmi.f32.f32 	%f25, %f24;
	cvt.rzi.s32.f32 	%r28, %f25;
	add.s32 	%r29, %r28, %r27;
	cvt.s64.s32 	%rd24, %r29;
	mul.wide.s32 	%rd25, %r29, 4;
	ld.param.u64 	%rd26, [__cudaparm__Z27gpu_tfm_linear_arb_2dly_hmcPfS_iiPKfS1_PKiS3_S1_S1_S1_iiiiS1_S1_S1__real_exp];
	add.u64 	%rd27, %rd26, %rd25;
	ld.global.f32 	%f26, [%rd27+0];
	.loc	15	34	0
	ld.param.u64 	%rd28, [__cudaparm__Z27gpu_tfm_linear_arb_2dly_hmcPfS_iiPKfS1_PKiS3_S1_S1_S1_iiiiS1_S1_S1__img_exp];
	add.u64 	%rd29, %rd28, %rd25;
	ld.global.f32 	%f27, [%rd29+0];
	.loc	15	46	0
	mov.f32 	%f28, 0f3f000000;    	// 0.5
	mul.f32 	%f29, %f16, %f28;
	cvt.s64.s32 	%rd30, %r28;
	mul.wide.s32 	%rd31, %r28, 4;
	.loc	15	9	0
	ld.param.u64 	%rd1, [__cudaparm__Z27gpu_tfm_linear_arb_2dly_hmcPfS_iiPKfS1_PKiS3_S1_S1_S1_iiiiS1_S1_S1__time];
	.loc	15	46	0
	add.u64 	%rd32, %rd1, %rd31;
	ld.global.f32 	%f30, [%rd32+0];
	sub.f32 	%f31, %f8, %f30;
	ld.global.f32 	%f32, [%rd27+4];
	sub.f32 	%f33, %f32, %f26;
	mul.f32 	%f34, %f31, %f33;
	div.full.f32 	%f35, %f34, %f3;
	add.f32 	%f36, %f26, %f35;
	mad.f32 	%f5, %f36, %f29, %f5;
	.loc	15	47	0
	ld.global.f32 	%f37, [%rd29+4];
	sub.f32 	%f38, %f37, %f27;
	mul.f32 	%f39, %f31, %f38;
	div.full.f32 	%f40, %f39, %f3;
	add.f32 	%f41, %f27, %f40;
	mad.f32 	%f4, %f41, %f29, %f4;
$Lt_0_7426:
$L_0_4610:
	.loc	15	52	0
	sub.f32 	%f42, %f11, %f1;
	mov.f32 	%f43, 0f00000000;    	// 0
	setp.lt.f32 	%p5, %f42, %f43;
	@%p5 bra 	$Lt_0_7938;
	ld.param.s32 	%r30, [__cudaparm__Z27gpu_tfm_linear_arb_2dly_hmcPfS_iiPKfS1_PKiS3_S1_S1_S1_iiiiS1_S1_S1__n];
	cvt.s64.s32 	%rd21, %r30;
	mul.wide.s32 	%rd33, %r30, 4;
	.loc	15	9	0
	ld.param.u64 	%rd1, [__cudaparm__Z27gpu_tfm_linear_arb_2dly_hmcPfS_iiPKfS1_PKiS3_S1_S1_S1_iiiiS1_S1_S1__time];
	.loc	15	52	0
	add.u64 	%rd34, %rd1, %rd33;
	ld.global.f32 	%f44, [%rd34+-4];
	setp.lt.f32 	%p6, %f44, %f11;
	@%p6 bra 	$Lt_0_7938;
	.loc	15	60	0
	div.full.f32 	%f45, %f42, %f3;
	cvt.s32.s64 	%r31, %rd21;
	cvt.rmi.f32.f32 	%f46, %f45;
	mul.lo.s32 	%r32, %r31, %r11;
	cvt.rzi.s32.f32 	%r33, %f46;
	add.s32 	%r34, %r33, %r32;
	cvt.s64.s32 	%rd35, %r34;
	mul.wide.s32 	%rd36, %r34, 4;
	ld.param.u64 	%rd37, [__cudaparm__Z27gpu_tfm_linear_arb_2dly_hmcPfS_iiPKfS1_PKiS3_S1_S1_S1_iiiiS1_S1_S1__real_exp];
	add.u64 	%rd38, %rd37, %rd36;
	ld.global.f32 	%f47, [%rd38+0];
	.loc	15	61	0
	ld.param.u64 	%rd39, [__cudaparm__Z27gpu_tfm_linear_arb_2dly_hmcPfS_iiPKfS1_PKiS3_S1_S1_S1_iiiiS1_S1_S1__img_exp];
	add.u64 	%rd40, %rd39, %rd36;
	ld.global.f32 	%f48, [%rd40+0];
	.loc	15	73	0
	mov.f32 	%f49, 0f3f000000;    	// 0.5
	mul.f32 	%f50, %f20, %f49;
	cvt.s64.s32 	%rd41, %r33;
	mul.wide.s32 	%rd42, %r33, 4;
	.loc	15	9	0
	ld.param.u64 	%rd1, [__cudaparm__Z27gpu_tfm_linear_arb_2dly_hmcPfS_iiPKfS1_PKiS3_S1_S1_S1_iiiiS1_S1_S1__time];
	.loc	15	73	0
	add.u64 	%rd43, %rd1, %rd42;
	ld.global.f32 	%f51, [%rd43+0];
	sub.f32 	%f52, %f11, %f51;
	ld.global.f32 	%f53, [%rd38+4];
	sub.f32 	%f54, %f53, %f47;
	mul.f32 	%f55, %f52, %f54;
	div.full.f32 	%f56, %f55, %f3;
	add.f32 	%f57, %f47, %f56;
	mad.f32 	%f5, %f57, %f50, %f5;
	.loc	15	74	0
	ld.global.f32 	%f58, [%rd40+4];
	sub.f32 	%f59, %f58, %f48;
	mul.f32 	%f60, %f52, %f59;
	div.full.f32 	%f61, %f60, %f3;
	add.f32 	%f62, %f48, %f61;
	mad.f32 	%f4, %f62, %f50, %f4;
$Lt_0_7938:
$L_0_5122:
	add.s32 	%r11, %r11, 1;
	add.u64 	%rd4, %rd4, 4;
	add.u64 	%rd3, %rd3, 4;
	add.u64 	%rd2, %rd2, 4;
	.loc	15	9	0
	ld.param.s32 	%r5, [__cudaparm__Z27gpu_tfm_linear_arb_2dly_hmcPfS_iiPKfS1_PKiS3_S1_S1_S1_iiiiS1_S1_S1__combs];
	.loc	15	74	0
	setp.ne.s32 	%p7, %r5, %r11;
	@%p7 bra 	$Lt_0_6658;
	bra.uni 	$Lt_0_6146;
$Lt_0_7170:
	mov.f32 	%f4, 0f00000000;     	// 0
	mov.f32 	%f5, 0f00000000;     	// 0
$Lt_0_6146:
	.loc	15	81	0
	cvt.s64.s32 	%rd44, %r3;
	mul.wide.s32 	%rd45, %r3, 4;
	ld.param.u64 	%rd46, [__cudaparm__Z27gpu_tfm_linear_arb_2dly_hmcPfS_iiPKfS1_PKiS3_S1_S1_S1_iiiiS1_S1_S1__real_result];
	add.u64 	%rd47, %rd46, %rd45;
	st.global.f32 	[%rd47+0], %f5;
	.loc	15	82	0
	ld.param.u64 	%rd48, [__cudaparm__Z27gpu_tfm_linear_arb_2dly_hmcPfS_iiPKfS1_PKiS3_S1_S1_S1_iiiiS1_S1_S1__imag_result];
	add.u64 	%rd49, %rd48, %rd45;
	st.global.f32 	[%rd49+0], %f4;
$Lt_0_5634:
	.loc	15	84	0
	exit;
$LDWend__Z27gpu_tfm_linear_arb_2dly_hmcPfS_iiPKfS1_PKiS3_S1_S1_S1_iiiiS1_S1_S1_:
	} // _Z27gpu_tfm_linear_arb_2dly_hmcPfS_iiPKfS1_PKiS3_S1_S1_S1_iiiiS1_S1_S1_



// ===== COMPILED SASS (sm_100) =====

	.target	sm_100

	.elftype	@"ET_EXEC"


//--------------------- .note.nv.tkinfo           --------------------------
	.section	.note.nv.tkinfo,"",@"SHT_NOTE"
	.sectionflags	@"SHF_NOTE_NV_TKINFO"
	.tkinfo
        /*0018*/ 	.word	0x00000002
        /*0030*/ 	.string	""
        /*0030*/ 	.string	"ptxas"
        /*0030*/ 	.string	"Cuda compilation tools, release 13.0, V13.0.88"
        /*0030*/ 	.string	"Build cuda_13.0.r13.0/compiler.36424714_0"
        /*0030*/ 	.string	"-arch sm_100 "



//--------------------- .note.nv.cuinfo           --------------------------
	.section	.note.nv.cuinfo,"",@"SHT_NOTE"
	.sectionflags	@"SHF_NOTE_NV_CUINFO"
        /*0018*/ 	.short	0x0002
        /*001a*/ 	.short	0x000a
        /*001c*/ 	.short	0x0082
	.zero		2


//--------------------- .nv.info                  --------------------------
	.section	.nv.info,"",@"SHT_CUDA_INFO"
	.align	4


	//----- nvinfo : EIATTR_REGCOUNT
	.align		4
        /*0000*/ 	.byte	0x04, 0x2f
        /*0002*/ 	.short	(.L_1 - .L_0)
	.align		4
.L_0:
        /*0004*/ 	.word	index@(_Z27gpu_tfm_linear_arb_2dly_hmcPfS_iiPKfS1_PKiS3_S1_S1_S1_iiiiS1_S1_S1_)
        /*0008*/ 	.word	0x00000020


	//----- nvinfo : EIATTR_FRAME_SIZE
	.align		4
.L_1:
        /*000c*/ 	.byte	0x04, 0x11
        /*000e*/ 	.short	(.L_3 - .L_2)
	.align		4
.L_2:
        /*0010*/ 	.word	index@(_Z27gpu_tfm_linear_arb_2dly_hmcPfS_iiPKfS1_PKiS3_S1_S1_S1_iiiiS1_S1_S1_)
        /*0014*/ 	.word	0x00000000


	//----- nvinfo : EIATTR_MIN_STACK_SIZE
	.align		4
.L_3:
        /*0018*/ 	.byte	0x04, 0x12
        /*001a*/ 	.short	(.L_5 - .L_4)
	.align		4
.L_4:
        /*001c*/ 	.word	index@(_Z27gpu_tfm_linear_arb_2dly_hmcPfS_iiPKfS1_PKiS3_S1_S1_S1_iiiiS1_S1_S1_)
        /*0020*/ 	.word	0x00000000
.L_5:


//--------------------- .nv.compat                --------------------------
	.section	.nv.compat,"",@"SHT_CUDA_COMPAT_INFO"
	.align	4
        /*0000*/ 	.byte	0x02, 0x09, 0x00, 0x00, 0x02, 0x02, 0x01, 0x00, 0x02, 0x05, 0x05, 0x00, 0x03, 0x07, 0x01, 0x01
        /*0010*/ 	.byte	0x02, 0x03, 0x00, 0x00, 0x02, 0x06, 0x01, 0x00, 0x04, 0x0b, 0x08, 0x00, 0x01, 0x00, 0x00, 0x00
        /*0020*/ 	.byte	0x00, 0x00, 0x00, 0x00


//--------------------- .nv.info._Z27gpu_tfm_linear_arb_2dly_hmcPfS_iiPKfS1_PKiS3_S1_S1_S1_iiiiS1_S1_S1_ --------------------------
	.section	.nv.info._Z27gpu_tfm_linear_arb_2dly_hmcPfS_iiPKfS1_PKiS3_S1_S1_S1_iiiiS1_S1_S1_,"",@"SHT_CUDA_INFO"
	.sectionflags	@""
	.align	4


	//----- nvinfo : EIATTR_CUDA_API_VERSION
	.align		4
        /*0000*/ 	.byte	0x04, 0x37
        /*0002*/ 	.short	(.L_7 - .L_6)
.L_6:
        /*0004*/ 	.word	0x00000082


	//----- nvinfo : EIATTR_KPARAM_INFO
	.align		4
.L_7:
        /*0008*/ 	.byte	0x04, 0x17
        /*000a*/ 	.short	(.L_9 - .L_8)
.L_8:
        /*000c*/ 	.word	0x00000000
        /*0010*/ 	.short	0x0011
        /*0012*/ 	.short	0x0070
        /*0014*/ 	.byte	0x00, 0xf0, 0x21, 0x00


	//----- nvinfo : EIATTR_KPARAM_INFO
	.align		4
.L_9:
        /*0018*/ 	.byte	0x04, 0x17
        /*001a*/ 	.short	(.L_11 - .L_10)
.L_10:
        /*001c*/ 	.word	0x00000000
        /*0020*/ 	.short	0x0010
        /*0022*/ 	.short	0x0068
        /*0024*/ 	.byte	0x00, 0xf0, 0x21, 0x00


	//----- nvinfo : EIATTR_KPARAM_INFO
	.align		4
.L_11:
        /*0028*/ 	.byte	0x04, 0x17
        /*002a*/ 	.short	(.L_13 - .L_12)
.L_12:
        /*002c*/ 	.word	0x00000000
        /*0030*/ 	.short	0x000f
        /*0032*/ 	.short	0x0060
        /*0034*/ 	.byte	0x00, 0xf0, 0x21, 0x00


	//----- nvinfo : EIATTR_KPARAM_INFO
	.align		4
.L_13:
        /*0038*/ 	.byte	0x04, 0x17
        /*003a*/ 	.short	(.L_15 - .L_14)
.L_14:
        /*003c*/ 	.word	0x00000000
        /*0040*/ 	.short	0x000e
        /*0042*/ 	.short	0x005c
        /*0044*/ 	.byte	0x00, 0xf0, 0x11, 0x00


	//----- nvinfo : EIATTR_KPARAM_INFO
	.align		4
.L_15:
        /*0048*/ 	.byte	0x04, 0x17
        /*004a*/ 	.short	(.L_17 - .L_16)
.L_16:
        /*004c*/ 	.word	0x00000000
        /*0050*/ 	.short	0x000d
        /*0052*/ 	.short	0x0058
        /*0054*/ 	.byte	0x00, 0xf0, 0x11, 0x00


	//----- nvinfo : EIATTR_KPARAM_INFO
	.align		4
.L_17:
        /*0058*/ 	.byte	0x04, 0x17
        /*005a*/ 	.short	(.L_19 - .L_18)
.L_18:
        /*005c*/ 	.word	0x00000000
        /*0060*/ 	.short	0x000c
        /*0062*/ 	.short	0x0054
        /*0064*/ 	.byte	0x00, 0xf0, 0x11, 0x00


	//----- nvinfo : EIATTR_KPARAM_INFO
	.align		4
.L_19:
        /*0068*/ 	.byte	0x04, 0x17
        /*006a*/ 	.short	(.L_21 - .L_20)
.L_20:
        /*006c*/ 	.word	0x00000000
        /*0070*/ 	.short	0x000b
        /*0072*/ 	.short	0x0050
        /*0074*/ 	.byte	0x00, 0xf0, 0x11, 0x00


	//----- nvinfo : EIATTR_KPARAM_INFO
	.align		4
.L_21:
        /*0078*/ 	.byte	0x04, 0x17
        /*007a*/ 	.short	(.L_23 - .L_22)
.L_22:
        /*007c*/ 	.word	0x00000000
        /*0080*/ 	.short	0x000a
        /*0082*/ 	.short	0x0048
        /*0084*/ 	.byte	0x00, 0xf0, 0x21, 0x00


	//----- nvinfo : EIATTR_KPARAM_INFO
	.align		4
.L_23:
        /*0088*/ 	.byte	0x04, 0x17
        /*008a*/ 	.short	(.L_25 - .L_24)
.L_24:
        /*008c*/ 	.word	0x00000000
        /*0090*/ 	.short	0x0009
        /*0092*/ 	.short	0x0040
        /*0094*/ 	.byte	0x00, 0xf0, 0x21, 0x00


	//----- nvinfo : EIATTR_KPARAM_INFO
	.align		4
.L_25:
        /*0098*/ 	.byte	0x04, 0x17
        /*009a*/ 	.short	(.L_27 - .L_26)
.L_26:
        /*009c*/ 	.word	0x00000000
        /*00a0*/ 	.short	0x0008
        /*00a2*/ 	.short	0x0038
        /*00a4*/ 	.byte	0x00, 0xf0, 0x21, 0x00


	//----- nvinfo : EIATTR_KPARAM_INFO
	.align		4
.L_27:
        /*00a8*/ 	.byte	0x04, 0x17
        /*00aa*/ 	.short	(.L_29 - .L_28)
.L_28:
        /*00ac*/ 	.word	0x00000000
        /*00b0*/ 	.short	0x0007
        /*00b2*/ 	.short	0x0030
        /*00b4*/ 	.byte	0x00, 0xf0, 0x21, 0x00


	//----- nvinfo : EIATTR_KPARAM_INFO
	.align		4
.L_29:
        /*00b8*/ 	.byte	0x04, 0x17
        /*00ba*/ 	.short	(.L_31 - .L_30)
.L_30:
        /*00bc*/ 	.word	0x00000000
        /*00c0*/ 	.short	0x0006
        /*00c2*/ 	.short	0x0028
        /*00c4*/ 	.byte	0x00, 0xf0, 0x21, 0x00


	//----- nvinfo : EIATTR_KPARAM_INFO
	.align		4
.L_31:
        /*00c8*/ 	.byte	0x04, 0x17
        /*00ca*/ 	.short	(.L_33 - .L_32)
.L_32:
        /*00cc*/ 	.word	0x00000000
        /*00d0*/ 	.short	0x0005
        /*00d2*/ 	.short	0x0020
        /*00d4*/ 	.byte	0x00, 0xf0, 0x21, 0x00


	//----- nvinfo : EIATTR_KPARAM_INFO
	.align		4
.L_33:
        /*00d8*/ 	.byte	0x04, 0x17
        /*00da*/ 	.short	(.L_35 - .L_34)
.L_34:
        /*00dc*/ 	.word	0x00000000
        /*00e0*/ 	.short	0x0004
        /*00e2*/ 	.short	0x0018
        /*00e4*/ 	.byte	0x00, 0xf0, 0x21, 0x00


	//----- nvinfo : EIATTR_KPARAM_INFO
	.align		4
.L_35:
        /*00e8*/ 	.byte	0x04, 0x17
        /*00ea*/ 	.short	(.L_37 - .L_36)
.L_36:
        /*00ec*/ 	.word	0x00000000
        /*00f0*/ 	.short	0x0003
        /*00f2*/ 	.short	0x0014
        /*00f4*/ 	.byte	0x00, 0xf0, 0x11, 0x00


	//----- nvinfo : EIATTR_KPARAM_INFO
	.align		4
.L_37:
        /*00f8*/ 	.byte	0x04, 0x17
        /*00fa*/ 	.short	(.L_39 - .L_38)
.L_38:
        /*00fc*/ 	.word	0x00000000
        /*0100*/ 	.short	0x0002
        /*0102*/ 	.short	0x0010
        /*0104*/ 	.byte	0x00, 0xf0, 0x11, 0x00


	//----- nvinfo : EIATTR_KPARAM_INFO
	.align		4
.L_39:
        /*0108*/ 	.byte	0x04, 0x17
        /*010a*/ 	.short	(.L_41 - .L_40)
.L_40:
        /*010c*/ 	.word	0x00000000
        /*0110*/ 	.short	0x0001
        /*0112*/ 	.short	0x0008
        /*0114*/ 	.byte	0x00, 0xf0, 0x21, 0x00


	//----- nvinfo : EIATTR_KPARAM_INFO
	.align		4
.L_41:
        /*0118*/ 	.byte	0x04, 0x17
        /*011a*/ 	.short	(.L_43 - .L_42)
.L_42:
        /*011c*/ 	.word	0x00000000
        /*0120*/ 	.short	0x0000
        /*0122*/ 	.short	0x0000
        /*0124*/ 	.byte	0x00, 0xf0, 0x21, 0x00


	//----- nvinfo : EIATTR_SPARSE_MMA_MASK
	.align		4
.L_43:
        /*0128*/ 	.byte	0x03, 0x50
        /*012a*/ 	.short	0x0000


	//----- nvinfo : EIATTR_MAXREG_COUNT
	.align		4
        /*012c*/ 	.byte	0x03, 0x1b
        /*012e*/ 	.short	0x00ff


	//----- nvinfo : EIATTR_MERCURY_ISA_VERSION
	.align		4
        /*0130*/ 	.byte	0x03, 0x5f
        /*0132*/ 	.short	0x0101


	//----- nvinfo : EIATTR_VRC_CTA_INIT_COUNT
	.align		4
        /*0134*/ 	.byte	0x02, 0x4a
	.zero		1
	.zero		1


	//----- nvinfo : EIATTR_EXIT_INSTR_OFFSETS
	.align		4
        /*0138*/ 	.byte	0x04, 0x1c
        /*013a*/ 	.short	(.L_45 - .L_44)


	//   ....[0]....
.L_44:
        /*013c*/ 	.word	0x000000a0


	//   ....[1]....
        /*0140*/ 	.word	0x00000a30


	//----- nvinfo : EIATTR_CRS_STACK_SIZE
	.align		4
.L_45:
        /*0144*/ 	.byte	0x04, 0x1e
        /*0146*/ 	.short	(.L_47 - .L_46)
.L_46:
        /*0148*/ 	.word	0x00000000


	//----- nvinfo : EIATTR_CBANK_PARAM_SIZE
	.align		4
.L_47:
        /*014c*/ 	.byte	0x03, 0x19
        /*014e*/ 	.short	0x0078


	//----- nvinfo : EIATTR_PARAM_CBANK
	.align		4
        /*0150*/ 	.byte	0x04, 0x0a
        /*0152*/ 	.short	(.L_49 - .L_48)
	.align		4
.L_48:
        /*0154*/ 	.word	index@(.nv.constant0._Z27gpu_tfm_linear_arb_2dly_hmcPfS_iiPKfS1_PKiS3_S1_S1_S1_iiiiS1_S1_S1_)
        /*0158*/ 	.short	0x0380
        /*015a*/ 	.short	0x0078


	//----- nvinfo : EIATTR_SW_WAR
	.align		4
.L_49:
        /*015c*/ 	.byte	0x04, 0x36
        /*015e*/ 	.short	(.L_51 - .L_50)
.L_50:
        /*0160*/ 	.word	0x00000008
.L_51:


//--------------------- .nv.callgraph             --------------------------
	.section	.nv.callgraph,"",@"SHT_CUDA_CALLGRAPH"
	.align	4
	.sectionentsize	8
	.align		4
        /*0000*/ 	.word	0x00000000
	.align		4
        /*0004*/ 	.word	0xffffffff
	.align		4
        /*0008*/ 	.word	0x00000000
	.align		4
        /*000c*/ 	.word	0xfffffffe
	.align		4
        /*0010*/ 	.word	0x00000000
	.align		4
        /*0014*/ 	.word	0xfffffffd
	.align		4
        /*0018*/ 	.word	0x00000000
	.align		4
        /*001c*/ 	.word	0xfffffffc


//--------------------- .text._Z27gpu_tfm_linear_arb_2dly_hmcPfS_iiPKfS1_PKiS3_S1_S1_S1_iiiiS1_S1_S1_ --------------------------
	.section	.text._Z27gpu_tfm_linear_arb_2dly_hmcPfS_iiPKfS1_PKiS3_S1_S1_S1_iiiiS1_S1_S1_,"ax",@progbits
	.align	128
.text._Z27gpu_tfm_linear_arb_2dly_hmcPfS_iiPKfS1_PKiS3_S1_S1_S1_iiiiS1_S1_S1_:
        .type           _Z27gpu_tfm_linear_arb_2dly_hmcPfS_iiPKfS1_PKiS3_S1_S1_S1_iiiiS1_S1_S1_,@function
        .size           _Z27gpu_tfm_linear_arb_2dly_hmcPfS_iiPKfS1_PKiS3_S1_S1_S1_iiiiS1_S1_S1_,(.L_x_8 - _Z27gpu_tfm_linear_arb_2dly_hmcPfS_iiPKfS1_PKiS3_S1_S1_S1_iiiiS1_S1_S1_)
        .other          _Z27gpu_tfm_linear_arb_2dly_hmcPfS_iiPKfS1_PKiS3_S1_S1_S1_iiiiS1_S1_S1_,@"STO_CUDA_ENTRY STV_DEFAULT"
_Z27gpu_tfm_linear_arb_2dly_hmcPfS_iiPKfS1_PKiS3_S1_S1_S1_iiiiS1_S1_S1_:
[----:B------:R-:W-:Y:S01]  /*0000*/  LDC R1, c[0x0][0x37c] ;  /* 0x0000df00ff017b82 */ /* 0x000fe20000000800 */
[----:B------:R-:W0:Y:S07]  /*0010*/  S2R R0, SR_TID.X ;  /* 0x0000000000007919 */ /* 0x000e2e0000002100 */
[----:B------:R-:W1:Y:S01]  /*0020*/  S2UR UR4, SR_CTAID.X ;  /* 0x00000000000479c3 */ /* 0x000e620000002500 */
[----:B------:R-:W2:Y:S07]  /*0030*/  LDCU UR5, c[0x0][0x3d0] ;  /* 0x00007a00ff0577ac */ /* 0x000eae0008000800 */
[----:B------:R-:W3:Y:S01]  /*0040*/  LDC R3, c[0x0][0x360] ;  /* 0x0000d800ff037b82 */ /* 0x000ee20000000800 */
[----:B-1----:R-:W-:Y:S01]  /*0050*/  ULOP3.LUT UR4, UR4, 0xffff, URZ, 0xc0, !UPT ;  /* 0x0000ffff04047892 */ /* 0x002fe2000f8ec0ff */
[----:B0-----:R-:W-:-:S02]  /*0060*/  LOP3.LUT R0, R0, 0xffff, RZ, 0xc0, !PT ;  /* 0x0000ffff00007812 */ /* 0x001fc400078ec0ff */
[----:B---3--:R-:W-:-:S05]  /*0070*/  LOP3.LUT R3, R3, 0xffff, RZ, 0xc0, !PT ;  /* 0x0000ffff03037812 */ /* 0x008fca00078ec0ff */
[----:B------:R-:W-:-:S05]  /*0080*/  IMAD R0, R3, UR4, R0 ;  /* 0x0000000403007c24 */ /* 0x000fca000f8e0200 */
[----:B--2---:R-:W-:-:S13]  /*0090*/  ISETP.GE.AND P0, PT, R0, UR5, PT ;  /* 0x0000000500007c0c */ /* 0x004fda000bf06270 */
[----:B------:R-:W-:Y:S05]  /*00a0*/  @P0 EXIT ;  /* 0x000000000000094d */ /* 0x000fea0003800000 */
[----:B------:R-:W0:Y:S01]  /*00b0*/  LDCU UR4, c[0x0][0x394] ;  /* 0x00007280ff0477ac */ /* 0x000e220008000800 */
[----:B------:R-:W1:Y:S01]  /*00c0*/  LDCU.64 UR6, c[0x0][0x358] ;  /* 0x00006b00ff0677ac */ /* 0x000e620008000a00 */
[----:B0-----:R-:W-:-:S09]  /*00d0*/  UISETP.GT.AND UP0, UPT, UR4, URZ, UPT ;  /* 0x000000ff0400728c */ /* 0x001fd2000bf04270 */
[----:B-1----:R-:W-:Y:S05]  /*00e0*/  BRA.U !UP0, `(.L_x_0) ;  /* 0x0000000908347547 */ /* 0x002fea000b800000 */
[----:B------:R-:W0:Y:S01]  /*00f0*/  LDC.64 R6, c[0x0][0x3c8] ;  /* 0x0000f200ff067b82 */ /* 0x000e220000000a00 */
[----:B------:R-:W1:Y:S01]  /*0100*/  LDCU UR16, c[0x0][0x394] ;  /* 0x00007280ff1077ac */ /* 0x000e620008000800 */
[----:B------:R-:W2:Y:S06]  /*0110*/  LDCU UR5, c[0x0][0x3d4] ;  /* 0x00007a80ff0577ac */ /* 0x000eac0008000800 */
[----:B------:R-:W3:Y:S01]  /*0120*/  LDC R3, c[0x0][0x390] ;  /* 0x0000e400ff037b82 */ /* 0x000ee20000000800 */
[----:B------:R-:W4:Y:S01]  /*0130*/  LDCU.64 UR12, c[0x0][0x3a8] ;  /* 0x00007500ff0c77ac */ /* 0x000f220008000a00 */
[----:B------:R-:W0:Y:S06]  /*0140*/  LDCU.64 UR10, c[0x0][0x3b0] ;  /* 0x00007600ff0a77ac */ /* 0x000e2c0008000a00 */
[----:B------:R-:W1:Y:S01]  /*0150*/  LDC.64 R8, c[0x0][0x3c8] ;  /* 0x0000f200ff087b82 */ /* 0x000e620000000a00 */
[----:B------:R-:W0:Y:S01]  /*0160*/  LDCU.64 UR8, c[0x0][0x3f0] ;  /* 0x00007e00ff0877ac */ /* 0x000e220008000a00 */
[----:B------:R-:W0:Y:S02]  /*0170*/  LDCU.64 UR14, c[0x0][0x3d8] ;  /* 0x00007b00ff0e77ac */ /* 0x000e240008000a00 */
[----:B0-----:R-:W5:Y:S04]  /*0180*/  LDG.E R2, desc[UR6][R6.64] ;  /* 0x0000000606027981 */ /* 0x001f68000c1e1900 */
[----:B------:R-:W0:Y:S01]  /*0190*/  LDC.64 R10, c[0x0][0x398] ;  /* 0x0000e600ff0a7b82 */ /* 0x000e220000000a00 */
[----:B------:R-:W5:Y:S01]  /*01a0*/  LDG.E R13, desc[UR6][R6.64+0x4] ;  /* 0x00000406060d7981 */ /* 0x000f62000c1e1900 */
[----:B------:R-:W-:Y:S01]  /*01b0*/  CS2R R4, SRZ ;  /* 0x0000000000047805 */ /* 0x000fe2000001ff00 */
[----:B------:R-:W-:Y:S01]  /*01c0*/  UMOV UR4, URZ ;  /* 0x000000ff00047c82 */ /* 0x000fe20008000000 */
[----:B012345:R-:W-:-:S07]  /*01d0*/  FADD.FTZ R6, -R2, R13 ;  /* 0x0000000d02067221 */ /* 0x03ffce0000010100 */
.L_x_5:
[----:B------:R-:W-:Y:S01]  /*01e0*/  MOV R14, UR12 ;  /* 0x0000000c000e7c02 */ /* 0x000fe20008000f00 */
[----:B------:R-:W0:Y:S01]  /*01f0*/  LDC.64 R12, c[0x0][0x3b8] ;  /* 0x0000ee00ff0c7b82 */ /* 0x000e220000000a00 */
[----:B------:R-:W-:Y:S02]  /*0200*/  MOV R22, UR10 ;  /* 0x0000000a00167c02 */ /* 0x000fe40008000f00 */
[----:B------:R-:W-:Y:S02]  /*0210*/  MOV R15, UR13 ;  /* 0x0000000d000f7c02 */ /* 0x000fe40008000f00 */
[----:B------:R-:W-:-:S03]  /*0220*/  MOV R23, UR11 ;  /* 0x0000000b00177c02 */ /* 0x000fc60008000f00 */
[----:B------:R-:W2:Y:S01]  /*0230*/  LDG.E R14, desc[UR6][R14.64] ;  /* 0x000000060e0e7981 */ /* 0x000ea2000c1e1900 */
[----:B------:R-:W1:Y:S03]  /*0240*/  LDC.64 R18, c[0x0][0x3c0] ;  /* 0x0000f000ff127b82 */ /* 0x000e660000000a00 */
[----:B------:R-:W3:Y:S01]  /*0250*/  LDG.E R22, desc[UR6][R22.64] ;  /* 0x0000000616167981 */ /* 0x000ee2000c1e1900 */
[----:B------:R-:W-:-:S04]  /*0260*/  UIMAD UR17, UR14, UR5, URZ ;  /* 0x000000050e1172a4 */ /* 0x000fc8000f8e02ff */
[----:B------:R-:W4:Y:S08]  /*0270*/  LDC.64 R16, c[0x0][0x3e0] ;  /* 0x0000f800ff107b82 */ /* 0x000f300000000a00 */
[----:B------:R-:W4:Y:S01]  /*0280*/  LDC.64 R20, c[0x0][0x3e8] ;  /* 0x0000fa00ff147b82 */ /* 0x000f220000000a00 */
[----:B--2---:R-:W-:Y:S02]  /*0290*/  IADD3 R7, PT, PT, R14, -0x1, RZ ;  /* 0xffffffff0e077810 */ /* 0x004fe40007ffe0ff */
[----:B---3-5:R-:W-:-:S03]  /*02a0*/  IADD3 R24, PT, PT, R22, -0x1, RZ ;  /* 0xffffffff16187810 */ /* 0x028fc60007ffe0ff */
[----:B------:R-:W-:Y:S02]  /*02b0*/  IMAD R7, R7, UR17, RZ ;  /* 0x0000001107077c24 */ /* 0x000fe4000f8e02ff */
[----:B------:R-:W-:Y:S02]  /*02c0*/  IMAD R25, R24, UR17, RZ ;  /* 0x0000001118197c24 */ /* 0x000fe4000f8e02ff */
[--C-:B------:R-:W-:Y:S02]  /*02d0*/  IMAD R15, R7, UR15, R0.reuse ;  /* 0x0000000f070f7c24 */ /* 0x100fe4000f8e0200 */
[----:B------:R-:W-:Y:S02]  /*02e0*/  IMAD R25, R25, UR15, R0 ;  /* 0x0000000f19197c24 */ /* 0x000fe4000f8e0200 */
[----:B0-----:R-:W-:-:S04]  /*02f0*/  IMAD.WIDE R26, R15, 0x4, R12 ;  /* 0x000000040f1a7825 */ /* 0x001fc800078e020c */
[--C-:B-1----:R-:W-:Y:S01]  /*0300*/  IMAD.WIDE R28, R25, 0x4, R18.reuse ;  /* 0x00000004191c7825 */ /* 0x102fe200078e0212 */
[----:B------:R0:W2:Y:S04]  /*0310*/  LDG.E R7, desc[UR6][R26.64] ;  /* 0x000000061a077981 */ /* 0x0000a8000c1e1900 */
[----:B------:R-:W2:Y:S01]  /*0320*/  LDG.E R22, desc[UR6][R28.64] ;  /* 0x000000061c167981 */ /* 0x000ea2000c1e1900 */
[----:B------:R-:W-:-:S04]  /*0330*/  IMAD.WIDE R18, R15, 0x4, R18 ;  /* 0x000000040f127825 */ /* 0x000fc800078e0212 */
[----:B0-----:R-:W-:Y:S02]  /*0340*/  IMAD.WIDE R26, R25, 0x4, R12 ;  /* 0x00000004191a7825 */ /* 0x001fe400078e020c */
[----:B------:R-:W3:Y:S02]  /*0350*/  LDG.E R18, desc[UR6][R18.64] ;  /* 0x0000000612127981 */ /* 0x000ee4000c1e1900 */
[C---:B----4-:R-:W-:Y:S02]  /*0360*/  IMAD.WIDE R12, R15.reuse, 0x4, R16 ;  /* 0x000000040f0c7825 */ /* 0x050fe400078e0210 */
[----:B------:R0:W3:Y:S02]  /*0370*/  LDG.E R23, desc[UR6][R26.64] ;  /* 0x000000061a177981 */ /* 0x0000e4000c1e1900 */
[----:B------:R-:W-:Y:S02]  /*0380*/  IMAD.WIDE R14, R15, 0x4, R20 ;  /* 0x000000040f0e7825 */ /* 0x000fe400078e0214 */
[----:B------:R-:W4:Y:S02]  /*0390*/  LDG.E R12, desc[UR6][R12.64] ;  /* 0x000000060c0c7981 */ /* 0x000f24000c1e1900 */
[----:B------:R-:W-:-:S02]  /*03a0*/  IMAD.WIDE R16, R25, 0x4, R16 ;  /* 0x0000000419107825 */ /* 0x000fc400078e0210 */
[----:B------:R-:W4:Y:S02]  /*03b0*/  LDG.E R14, desc[UR6][R14.64] ;  /* 0x000000060e0e7981 */ /* 0x000f24000c1e1900 */
[----:B------:R-:W-:Y:S01]  /*03c0*/  IMAD.WIDE R20, R25, 0x4, R20 ;  /* 0x0000000419147825 */ /* 0x000fe200078e0214 */
[----:B0-----:R-:W-:Y:S01]  /*03d0*/  MOV R26, UR8 ;  /* 0x00000008001a7c02 */ /* 0x001fe20008000f00 */
[----:B------:R-:W4:Y:S01]  /*03e0*/  LDG.E R17, desc[UR6][R16.64] ;  /* 0x0000000610117981 */ /* 0x000f22000c1e1900 */
[----:B------:R-:W-:-:S03]  /*03f0*/  MOV R27, UR9 ;  /* 0x00000009001b7c02 */ /* 0x000fc60008000f00 */
[----:B------:R-:W4:Y:S04]  /*0400*/  LDG.E R21, desc[UR6][R20.64] ;  /* 0x0000000614157981 */ /* 0x000f28000c1e1900 */
[----:B------:R0:W5:Y:S01]  /*0410*/  LDG.E R24, desc[UR6][R26.64] ;  /* 0x000000061a187981 */ /* 0x000162000c1e1900 */
[----:B------:R-:W-:Y:S01]  /*0420*/  BSSY.RECONVERGENT B0, `(.L_x_1) ;  /* 0x0000029000007945 */ /* 0x000fe20003800200 */
[----:B--2---:R-:W-:-:S04]  /*0430*/  FADD.FTZ R25, R7, R22 ;  /* 0x0000001607197221 */ /* 0x004fc80000010000 */
[----:B------:R-:W-:-:S05]  /*0440*/  FADD.FTZ R29, -R2, R25 ;  /* 0x00000019021d7221 */ /* 0x000fca0000010100 */
[----:B------:R-:W-:Y:S01]  /*0450*/  FSETP.GEU.FTZ.AND P0, PT, R29, RZ, PT ;  /* 0x000000ff1d00720b */ /* 0x000fe20003f1e000 */
[----:B---3--:R-:W-:Y:S01]  /*0460*/  FADD.FTZ R23, R18, R23 ;  /* 0x0000001712177221 */ /* 0x008fe20000010000 */
[----:B----4-:R-:W-:Y:S01]  /*0470*/  FMUL.FTZ R7, R14, R17 ;  /* 0x000000110e077220 */ /* 0x010fe20000410000 */
[----:B------:R-:W-:-:S10]  /*0480*/  FMUL.FTZ R19, R12, R21 ;  /* 0x000000150c137220 */ /* 0x000fd40000410000 */
[----:B0-----:R-:W-:Y:S05]  /*0490*/  @!P0 BRA `(.L_x_2) ;  /* 0x0000000000848947 */ /* 0x001fea0003800000 */
[----:B------:R-:W-:-:S06]  /*04a0*/  IMAD.WIDE R12, R3, 0x4, R8 ;  /* 0x00000004030c7825 */ /* 0x000fcc00078e0208 */
[----:B------:R-:W2:Y:S02]  /*04b0*/  LDG.E R12, desc[UR6][R12.64+-0x4] ;  /* 0xfffffc060c0c7981 */ /* 0x000ea4000c1e1900 */
[----:B--2---:R-:W-:-:S13]  /*04c0*/  FSETP.GEU.FTZ.AND P0, PT, R12, R25, PT ;  /* 0x000000190c00720b */ /* 0x004fda0003f1e000 */
[----:B------:R-:W-:Y:S05]  /*04d0*/  @!P0 BRA `(.L_x_2) ;  /* 0x0000000000748947 */ /* 0x000fea0003800000 */
[C---:B------:R-:W-:Y:S01]  /*04e0*/  FMUL.FTZ R13, R6.reuse, 0.25 ;  /* 0x3e800000060d7820 */ /* 0x040fe20000410000 */
[----:B------:R-:W-:Y:S01]  /*04f0*/  FSETP.GT.FTZ.AND P0, PT, |R6|, 8.50705917302346158658e+37, PT ;  /* 0x7e8000000600780b */ /* 0x000fe20003f14200 */
[----:B------:R-:W0:Y:S03]  /*0500*/  LDC.64 R16, c[0x0][0x3a0] ;  /* 0x0000e800ff107b82 */ /* 0x000e260000000a00 */
[----:B------:R-:W-:-:S06]  /*0510*/  FSEL R18, R13, R6, P0 ;  /* 0x000000060d127208 */ /* 0x000fcc0000000000 */
[----:B------:R-:W1:Y:S03]  /*0520*/  MUFU.RCP R18, R18 ;  /* 0x0000001200127308 */ /* 0x000e660000001000 */
[----:B------:R-:W-:-:S04]  /*0530*/  @P0 FMUL.FTZ R29, R29, 0.25 ;  /* 0x3e8000001d1d0820 */ /* 0x000fc80000410000 */
[----:B-1----:R-:W-:-:S06]  /*0540*/  FMUL.FTZ R29, R18, R29 ;  /* 0x0000001d121d7220 */ /* 0x002fcc0000410000 */
[----:B------:R-:W1:Y:S02]  /*0550*/  F2I.FTZ.FLOOR.NTZ R29, R29 ;  /* 0x0000001d001d7305 */ /* 0x000e640000217100 */
[----:B-1----:R-:W-:Y:S02]  /*0560*/  IMAD R21, R3, UR4, R29 ;  /* 0x0000000403157c24 */ /* 0x002fe4000f8e021d */
[----:B------:R-:W-:-:S04]  /*0570*/  IMAD.WIDE R12, R29, 0x4, R8 ;  /* 0x000000041d0c7825 */ /* 0x000fc800078e0208 */
[C---:B------:R-:W-:Y:S02]  /*0580*/  IMAD.WIDE R14, R21.reuse, 0x4, R10 ;  /* 0x00000004150e7825 */ /* 0x040fe400078e020a */
[----:B------:R-:W2:Y:S02]  /*0590*/  LDG.E R12, desc[UR6][R12.64] ;  /* 0x000000060c0c7981 */ /* 0x000ea4000c1e1900 */
[----:B0-----:R-:W-:Y:S02]  /*05a0*/  IMAD.WIDE R16, R21, 0x4, R16 ;  /* 0x0000000415107825 */ /* 0x001fe400078e0210 */
[----:B------:R-:W3:Y:S04]  /*05b0*/  LDG.E R21, desc[UR6][R14.64] ;  /* 0x000000060e157981 */ /* 0x000ee8000c1e1900 */
[----:B------:R-:W3:Y:S04]  /*05c0*/  LDG.E R20, desc[UR6][R14.64+0x4] ;  /* 0x000004060e147981 */ /* 0x000ee8000c1e1900 */
[----:B------:R-:W4:Y:S04]  /*05d0*/  LDG.E R27, desc[UR6][R16.64] ;  /* 0x00000006101b7981 */ /* 0x000f28000c1e1900 */
[----:B------:R-:W4:Y:S01]  /*05e0*/  LDG.E R22, desc[UR6][R16.64+0x4] ;  /* 0x0000040610167981 */ /* 0x000f22000c1e1900 */
[----:B--2---:R-:W-:Y:S01]  /*05f0*/  FADD.FTZ R25, R25, -R12 ;  /* 0x8000000c19197221 */ /* 0x004fe20000010000 */
[----:B---3--:R-:W-:-:S04]  /*0600*/  FADD.FTZ R20, -R21, R20 ;  /* 0x0000001415147221 */ /* 0x008fc80000010100 */
[----:B------:R-:W-:Y:S01]  /*0610*/  FMUL.FTZ R20, R25, R20 ;  /* 0x0000001419147220 */ /* 0x000fe20000410000 */
[----:B----4-:R-:W-:-:S04]  /*0620*/  FADD.FTZ R22, -R27, R22 ;  /* 0x000000161b167221 */ /* 0x010fc80000010100 */
[----:B------:R-:W-:Y:S01]  /*0630*/  FMUL.FTZ R22, R25, R22 ;  /* 0x0000001619167220 */ /* 0x000fe20000410000 */
[----:B------:R-:W-:-:S03]  /*0640*/  @P0 FMUL.FTZ R20, R20, 0.25 ;  /* 0x3e80000014140820 */ /* 0x000fc60000410000 */
[----:B------:R-:W-:Y:S01]  /*0650*/  @P0 FMUL.FTZ R22, R22, 0.25 ;  /* 0x3e80000016160820 */ /* 0x000fe20000410000 */
[----:B-----5:R-:W-:Y:S01]  /*0660*/  FMUL.FTZ.D2 R12, R24, R19 ;  /* 0x00000013180c7220 */ /* 0x020fe20000310000 */
[C---:B------:R-:W-:Y:S02]  /*0670*/  FFMA.FTZ R20, R18.reuse, R20, R21 ;  /* 0x0000001412147223 */ /* 0x040fe40000010015 */
[----:B------:R-:W-:Y:S02]  /*0680*/  FFMA.FTZ R27, R18, R22, R27 ;  /* 0x00000016121b7223 */ /* 0x000fe4000001001b */
[C---:B------:R-:W-:Y:S02]  /*0690*/  FFMA.FTZ R5, R12.reuse, R20, R5 ;  /* 0x000000140c057223 */ /* 0x040fe40000010005 */
[----:B------:R-:W-:-:S07]  /*06a0*/  FFMA.FTZ R4, R12, R27, R4 ;  /* 0x0000001b0c047223 */ /* 0x000fce0000010004 */
.L_x_2:
[----:B------:R-:W-:Y:S05]  /*06b0*/  BSYNC.RECONVERGENT B0 ;  /* 0x0000000000007941 */ /* 0x000fea0003800200 */
.L_x_1:
[----:B------:R-:W-:Y:S01]  /*06c0*/  FADD.FTZ R15, -R2, R23 ;  /* 0x00000017020f7221 */ /* 0x000fe20000010100 */
[----:B------:R-:W-:Y:S04]  /*06d0*/  BSSY.RECONVERGENT B0, `(.L_x_3) ;  /* 0x0000024000007945 */ /* 0x000fe80003800200 */
[----:B------:R-:W-:-:S13]  /*06e0*/  FSETP.GEU.FTZ.AND P0, PT, R15, RZ, PT ;  /* 0x000000ff0f00720b */ /* 0x000fda0003f1e000 */
[----:B------:R-:W-:Y:S05]  /*06f0*/  @!P0 BRA `(.L_x_4) ;  /* 0x0000000000848947 */ /* 0x000fea0003800000 */
        /* <DEDUP_REMOVED lines=21> */
[----:B-----5:R-:W-:Y:S01]  /*0850*/  FMUL.FTZ.D2 R24, R24, R7 ;  /* 0x0000000718187220 */ /* 0x020fe20000310000 */
[----:B--2---:R-:W-:Y:S01]  /*0860*/  FADD.FTZ R23, R23, -R14 ;  /* 0x8000000e17177221 */ /* 0x004fe20000010000 */
[----:B---3--:R-:W-:-:S04]  /*0870*/  FADD.FTZ R20, -R21, R20 ;  /* 0x0000001415147221 */ /* 0x008fc80000010100 */
[----:B------:R-:W-:Y:S01]  /*0880*/  FMUL.FTZ R20, R23, R20 ;  /* 0x0000001417147220 */ /* 0x000fe20000410000 */
[----:B----4-:R-:W-:-:S04]  /*0890*/  FADD.FTZ R22, -R25, R22 ;  /* 0x0000001619167221 */ /* 0x010fc80000010100 */
[----:B------:R-:W-:Y:S01]  /*08a0*/  FMUL.FTZ R22, R23, R22 ;  /* 0x0000001617167220 */ /* 0x000fe20000410000 */
[----:B------:R-:W-:-:S03]  /*08b0*/  @P0 FMUL.FTZ R20, R20, 0.25 ;  /* 0x3e80000014140820 */ /* 0x000fc60000410000 */
[----:B------:R-:W-:Y:S01]  /*08c0*/  @P0 FMUL.FTZ R22, R22, 0.25 ;  /* 0x3e80000016160820 */ /* 0x000fe20000410000 */
[----:B------:R-:W-:-:S03]  /*08d0*/  FFMA.FTZ R20, R18, R20, R21 ;  /* 0x0000001412147223 */ /* 0x000fc60000010015 */
[----:B------:R-:W-:Y:S01]  /*08e0*/  FFMA.FTZ R25, R18, R22, R25 ;  /* 0x0000001612197223 */ /* 0x000fe20000010019 */
[----:B------:R-:W-:-:S03]  /*08f0*/  FFMA.FTZ R5, R24, R20, R5 ;  /* 0x0000001418057223 */ /* 0x000fc60000010005 */
[----:B------:R-:W-:-:S07]  /*0900*/  FFMA.FTZ R4, R24, R25, R4 ;  /* 0x0000001918047223 */ /* 0x000fce0000010004 */
.L_x_4:
[----:B------:R-:W-:Y:S05]  /*0910*/  BSYNC.RECONVERGENT B0 ;  /* 0x0000000000007941 */ /* 0x000fea0003800200 */
.L_x_3:
[----:B------:R-:W-:Y:S02]  /*0920*/  UIADD3 UR8, UP0, UPT, UR8, 0x4, URZ ;  /* 0x0000000408087890 */ /* 0x000fe4000ff1e0ff */
[----:B------:R-:W-:Y:S02]  /*0930*/  UIADD3 UR4, UPT, UPT, UR4, 0x1, URZ ;  /* 0x0000000104047890 */ /* 0x000fe4000fffe0ff */
[----:B------:R-:W-:Y:S02]  /*0940*/  UIADD3.X UR9, UPT, UPT, URZ, UR9, URZ, UP0, !UPT ;  /* 0x00000009ff097290 */ /* 0x000fe400087fe4ff */
[----:B------:R-:W-:Y:S02]  /*0950*/  UISETP.NE.AND UP0, UPT, UR4, UR16, UPT ;  /* 0x000000100400728c */ /* 0x000fe4000bf05270 */
[----:B------:R-:W-:Y:S02]  /*0960*/  UIADD3 UR10, UP1, UPT, UR10, 0x4, URZ ;  /* 0x000000040a0a7890 */ /* 0x000fe4000ff3e0ff */
[----:B------:R-:W-:-:S02]  /*0970*/  UIADD3 UR12, UP2, UPT, UR12, 0x4, URZ ;  /* 0x000000040c0c7890 */ /* 0x000fc4000ff5e0ff */
[----:B------:R-:W-:Y:S02]  /*0980*/  UIADD3.X UR11, UPT, UPT, URZ, UR11, URZ, UP1, !UPT ;  /* 0x0000000bff0b7290 */ /* 0x000fe40008ffe4ff */
[----:B------:R-:W-:Y:S01]  /*0990*/  UIADD3.X UR13, UPT, UPT, URZ, UR13, URZ, UP2, !UPT ;  /* 0x0000000dff0d7290 */ /* 0x000fe200097fe4ff */
[----:B------:R-:W-:Y:S11]  /*09a0*/  BRA.U UP0, `(.L_x_5) ;  /* 0xfffffff9000c7547 */ /* 0x000ff6000b83ffff */
[----:B------:R-:W-:Y:S05]  /*09b0*/  BRA `(.L_x_6) ;  /* 0x0000000000047947 */ /* 0x000fea0003800000 */
.L_x_0:
[----:B------:R-:W-:-:S07]  /*09c0*/  CS2R R4, SRZ ;  /* 0x0000000000047805 */ /* 0x000fce000001ff00 */
.L_x_6:
[----:B------:R-:W0:Y:S08]  /*09d0*/  LDC.64 R2, c[0x0][0x380] ;  /* 0x0000e000ff027b82 */ /* 0x000e300000000a00 */
[----:B------:R-:W1:Y:S01]  /*09e0*/  LDC.64 R6, c[0x0][0x388] ;  /* 0x0000e200ff067b82 */ /* 0x000e620000000a00 */
[----:B0-----:R-:W-:-:S05]  /*09f0*/  IMAD.WIDE R2, R0, 0x4, R2 ;  /* 0x0000000400027825 */ /* 0x001fca00078e0202 */
[----:B------:R-:W-:Y:S01]  /*0a00*/  STG.E desc[UR6][R2.64], R5 ;  /* 0x0000000502007986 */ /* 0x000fe2000c101906 */
[----:B-1----:R-:W-:-:S05]  /*0a10*/  IMAD.WIDE R6, R0, 0x4, R6 ;  /* 0x0000000400067825 */ /* 0x002fca00078e0206 */
[----:B------:R-:W-:Y:S01]  /*0a20*/  STG.E desc[UR6][R6.64], R4 ;  /* 0x0000000406007986 */ /* 0x000fe2000c101906 */
[----:B------:R-:W-:Y:S05]  /*0a30*/  EXIT ;  /* 0x000000000000794d */ /* 0x000fea0003800000 */
.L_x_7:
[----:B------:R-:W-:-:S00]  /*0a40*/  BRA `(.L_x_7) ;  /* 0xfffffffc00fc7947 */ /* 0x000fc0000383ffff */
[----:B------:R-:W-:-:S00]  /*0a50*/  NOP ;  /* 0x0000000000007918 */ /* 0x000fc00000000000 */
        /* <DEDUP_REMOVED lines=10> */
.L_x_8:


//--------------------- .nv.shared.reserved.0     --------------------------
	.section	.nv.shared.reserved.0,"aw",@nobits
	.weak		__nv_reservedSMEM_offset_0_alias
	.size		__nv_reservedSMEM_offset_0_alias, 0, 64
	.other		__nv_reservedSMEM_offset_0_alias,@"STO_CUDA_RESERVED_SHARED STV_DEFAULT"
__nv_reservedSMEM_offset_0_alias:
	.zero		0
	.zero		64


//--------------------- .nv.constant0._Z27gpu_tfm_linear_arb_2dly_hmcPfS_iiPKfS1_PKiS3_S1_S1_S1_iiiiS1_S1_S1_ --------------------------
	.section	.nv.constant0._Z27gpu_tfm_linear_arb_2dly_hmcPfS_iiPKfS1_PKiS3_S1_S1_S1_iiiiS1_S1_S1_,"a",@progbits
	.sectionflags	@""
	.align	4
.nv.constant0._Z27gpu_tfm_linear_arb_2dly_hmcPfS_iiPKfS1_PKiS3_S1_S1_S1_iiiiS1_S1_S1_:
	.zero		1016


//--------------------- SYMBOLS --------------------------

	.type		.nv.reservedSmem.offset0,@object
	.size		.nv.reservedSmem.offset0,0x4
